//
// Generated by NVIDIA NVVM Compiler
//
// Compiler Build ID: CL-36424714
// Cuda compilation tools, release 13.0, V13.0.88
// Based on NVVM 20.0.0
//

.version 9.0
.target sm_100
.address_size 64

	// .globl	_Z7kernel1Pii

.visible .entry _Z7kernel1Pii(
	.param .u64 .ptr .align 1 _Z7kernel1Pii_param_0,
	.param .u32 _Z7kernel1Pii_param_1
)
{
	.reg .pred 	%p<2>;
	.reg .b32 	%r<6>;
	.reg .b64 	%rd<5>;

	ld.param.u64 	%rd1, [_Z7kernel1Pii_param_0];
	ld.param.u32 	%r3, [_Z7kernel1Pii_param_1];
	mov.u32 	%r4, %tid.x;
	mov.u32 	%r1, %ntid.x;
	mov.u32 	%r5, %ctaid.x;
	mad.lo.s32 	%r2, %r4, %r1, %r5;
	setp.ge.s32 	%p1, %r2, %r3;
	@%p1 bra 	$L__BB0_2;
	cvta.to.global.u64 	%rd2, %rd1;
	mul.wide.s32 	%rd3, %r2, 4;
	add.s64 	%rd4, %rd2, %rd3;
	st.global.u32 	[%rd4], %r1;
$L__BB0_2:
	ret;

}
	// .globl	_Z7kernel2Pii
.visible .entry _Z7kernel2Pii(
	.param .u64 .ptr .align 1 _Z7kernel2Pii_param_0,
	.param .u32 _Z7kernel2Pii_param_1
)
{
	.reg .pred 	%p<2>;
	.reg .b32 	%r<6>;
	.reg .b64 	%rd<5>;

	ld.param.u64 	%rd1, [_Z7kernel2Pii_param_0];
	ld.param.u32 	%r3, [_Z7kernel2Pii_param_1];
	mov.u32 	%r1, %tid.x;
	mov.u32 	%r4, %ntid.x;
	mov.u32 	%r5, %ctaid.x;
	mad.lo.s32 	%r2, %r1, %r4, %r5;
	setp.ge.s32 	%p1, %r2, %r3;
	@%p1 bra 	$L__BB1_2;
	cvta.to.global.u64 	%rd2, %rd1;
	mul.wide.s32 	%rd3, %r2, 4;
	add.s64 	%rd4, %rd2, %rd3;
	st.global.u32 	[%rd4], %r1;
$L__BB1_2:
	ret;

}
	// .globl	_Z7kernel3Pii
.visible .entry _Z7kernel3Pii(
	.param .u64 .ptr .align 1 _Z7kernel3Pii_param_0,
	.param .u32 _Z7kernel3Pii_param_1
)
{
	.reg .pred 	%p<2>;
	.reg .b32 	%r<6>;
	.reg .b64 	%rd<5>;

	ld.param.u64 	%rd1, [_Z7kernel3Pii_param_0];
	ld.param.u32 	%r2, [_Z7kernel3Pii_param_1];
	mov.u32 	%r3, %tid.x;
	mov.u32 	%r4, %ntid.x;
	mov.u32 	%r5, %ctaid.x;
	mad.lo.s32 	%r1, %r3, %r4, %r5;
	setp.ge.s32 	%p1, %r1, %r2;
	@%p1 bra 	$L__BB2_2;
	cvta.to.global.u64 	%rd2, %rd1;
	mul.wide.s32 	%rd3, %r1, 4;
	add.s64 	%rd4, %rd2, %rd3;
	st.global.u32 	[%rd4], %r1;
$L__BB2_2:
	ret;

}


// ===== COMPILED SASS (sm_100) =====

	.target	sm_100

	.elftype	@"ET_EXEC"


//--------------------- .note.nv.tkinfo           --------------------------
	.section	.note.nv.tkinfo,"",@"SHT_NOTE"
	.sectionflags	@"SHF_NOTE_NV_TKINFO"
	.tkinfo
        /*0018*/ 	.word	0x00000002
        /*0030*/ 	.string	""
        /*0030*/ 	.string	"ptxas"
        /*0030*/ 	.string	"Cuda compilation tools, release 13.0, V13.0.88"
        /*0030*/ 	.string	"Build cuda_13.0.r13.0/compiler.36424714_0"
        /*0030*/ 	.string	"-arch sm_100 -m 64 "



//--------------------- .note.nv.cuinfo           --------------------------
	.section	.note.nv.cuinfo,"",@"SHT_NOTE"
	.sectionflags	@"SHF_NOTE_NV_CUINFO"
        /*0018*/ 	.short	0x0002
        /*001a*/ 	.short	0x0064
        /*001c*/ 	.short	0x0082
	.zero		2


//--------------------- .nv.info                  --------------------------
	.section	.nv.info,"",@"SHT_CUDA_INFO"
	.align	4


	//----- nvinfo : EIATTR_REGCOUNT
	.align		4
        /*0000*/ 	.byte	0x04, 0x2f
        /*0002*/ 	.short	(.L_1 - .L_0)
	.align		4
.L_0:
        /*0004*/ 	.word	index@(_Z7kernel1Pii)
        /*0008*/ 	.word	0x00000008


	//----- nvinfo : EIATTR_FRAME_SIZE
	.align		4
.L_1:
        /*000c*/ 	.byte	0x04, 0x11
        /*000e*/ 	.short	(.L_3 - .L_2)
	.align		4
.L_2:
        /*0010*/ 	.word	index@(_Z7kernel1Pii)
        /*0014*/ 	.word	0x00000000


	//----- nvinfo : EIATTR_REGCOUNT
	.align		4
.L_3:
        /*0018*/ 	.byte	0x04, 0x2f
        /*001a*/ 	.short	(.L_5 - .L_4)
	.align		4
.L_4:
        /*001c*/ 	.word	index@(_Z7kernel2Pii)
        /*0020*/ 	.word	0x0000000a


	//----- nvinfo : EIATTR_FRAME_SIZE
	.align		4
.L_5:
        /*0024*/ 	.byte	0x04, 0x11
        /*0026*/ 	.short	(.L_7 - .L_6)
	.align		4
.L_6:
        /*0028*/ 	.word	index@(_Z7kernel2Pii)
        /*002c*/ 	.word	0x00000000


	//----- nvinfo : EIATTR_REGCOUNT
	.align		4
.L_7:
        /*0030*/ 	.byte	0x04, 0x2f
        /*0032*/ 	.short	(.L_9 - .L_8)
	.align		4
.L_8:
        /*0034*/ 	.word	index@(_Z7kernel3Pii)
        /*0038*/ 	.word	0x00000008


	//----- nvinfo : EIATTR_FRAME_SIZE
	.align		4
.L_9:
        /*003c*/ 	.byte	0x04, 0x11
        /*003e*/ 	.short	(.L_11 - .L_10)
	.align		4
.L_10:
        /*0040*/ 	.word	index@(_Z7kernel3Pii)
        /*0044*/ 	.word	0x00000000


	//----- nvinfo : EIATTR_MIN_STACK_SIZE
	.align		4
.L_11:
        /*0048*/ 	.byte	0x04, 0x12
        /*004a*/ 	.short	(.L_13 - .L_12)
	.align		4
.L_12:
        /*004c*/ 	.word	index@(_Z7kernel3Pii)
        /*0050*/ 	.word	0x00000000


	//----- nvinfo : EIATTR_MIN_STACK_SIZE
	.align		4
.L_13:
        /*0054*/ 	.byte	0x04, 0x12
        /*0056*/ 	.short	(.L_15 - .L_14)
	.align		4
.L_14:
        /*0058*/ 	.word	index@(_Z7kernel2Pii)
        /*005c*/ 	.word	0x00000000


	//----- nvinfo : EIATTR_MIN_STACK_SIZE
	.align		4
.L_15:
        /*0060*/ 	.byte	0x04, 0x12
        /*0062*/ 	.short	(.L_17 - .L_16)
	.align		4
.L_16:
        /*0064*/ 	.word	index@(_Z7kernel1Pii)
        /*0068*/ 	.word	0x00000000
.L_17:


//--------------------- .nv.compat                --------------------------
	.section	.nv.compat,"",@"SHT_CUDA_COMPAT_INFO"
	.align	4
        /*0000*/ 	.byte	0x02, 0x09, 0x00, 0x00, 0x02, 0x02, 0x01, 0x00, 0x02, 0x05, 0x05, 0x00, 0x03, 0x07, 0x01, 0x01
        /*0010*/ 	.byte	0x02, 0x03, 0x00, 0x00, 0x02, 0x06, 0x01, 0x00, 0x04, 0x0b, 0x08, 0x00, 0x09, 0x00, 0x00, 0x00
        /*0020*/ 	.byte	0x00, 0x00, 0x00, 0x00


//--------------------- .nv.info._Z7kernel3Pii    --------------------------
	.section	.nv.info._Z7kernel3Pii,"",@"SHT_CUDA_INFO"
	.sectionflags	@""
	.align	4


	//----- nvinfo : EIATTR_CUDA_API_VERSION
	.align		4
        /*0000*/ 	.byte	0x04, 0x37
        /*0002*/ 	.short	(.L_19 - .L_18)
.L_18:
        /*0004*/ 	.word	0x00000082


	//----- nvinfo : EIATTR_KPARAM_INFO
	.align		4
.L_19:
        /*0008*/ 	.byte	0x04, 0x17
        /*000a*/ 	.short	(.L_21 - .L_20)
.L_20:
        /*000c*/ 	.word	0x00000000
        /*0010*/ 	.short	0x0001
        /*0012*/ 	.short	0x0008
        /*0014*/ 	.byte	0x00, 0xf0, 0x11, 0x00


	//----- nvinfo : EIATTR_KPARAM_INFO
	.align		4
.L_21:
        /*0018*/ 	.byte	0x04, 0x17
        /*001a*/ 	.short	(.L_23 - .L_22)
.L_22:
        /*001c*/ 	.word	0x00000000
        /*0020*/ 	.short	0x0000
        /*0022*/ 	.short	0x0000
        /*0024*/ 	.byte	0x00, 0xf5, 0x21, 0x00


	//----- nvinfo : EIATTR_SPARSE_MMA_MASK
	.align		4
.L_23:
        /*0028*/ 	.byte	0x03, 0x50
        /*002a*/ 	.short	0x0000


	//----- nvinfo : EIATTR_MAXREG_COUNT
	.align		4
        /*002c*/ 	.byte	0x03, 0x1b
        /*002e*/ 	.short	0x00ff


	//----- nvinfo : EIATTR_MERCURY_ISA_VERSION
	.align		4
        /*0030*/ 	.byte	0x03, 0x5f
        /*0032*/ 	.short	0x0101


	//----- nvinfo : EIATTR_VRC_CTA_INIT_COUNT
	.align		4
        /*0034*/ 	.byte	0x02, 0x4a
	.zero		1
	.zero		1


	//----- nvinfo : EIATTR_EXIT_INSTR_OFFSETS
	.align		4
        /*0038*/ 	.byte	0x04, 0x1c
        /*003a*/ 	.short	(.L_25 - .L_24)


	//   ....[0]....
.L_24:
        /*003c*/ 	.word	0x00000070


	//   ....[1]....
        /*0040*/ 	.word	0x000000c0


	//----- nvinfo : EIATTR_CBANK_PARAM_SIZE
	.align		4
.L_25:
        /*0044*/ 	.byte	0x03, 0x19
        /*0046*/ 	.short	0x000c


	//----- nvinfo : EIATTR_PARAM_CBANK
	.align		4
        /*0048*/ 	.byte	0x04, 0x0a
        /*004a*/ 	.short	(.L_27 - .L_26)
	.align		4
.L_26:
        /*004c*/ 	.word	index@(.nv.constant0._Z7kernel3Pii)
        /*0050*/ 	.short	0x0380
        /*0052*/ 	.short	0x000c


	//----- nvinfo : EIATTR_SW_WAR
	.align		4
.L_27:
        /*0054*/ 	.byte	0x04, 0x36
        /*0056*/ 	.short	(.L_29 - .L_28)
.L_28:
        /*0058*/ 	.word	0x00000008
.L_29:


//--------------------- .nv.info._Z7kernel2Pii    --------------------------
	.section	.nv.info._Z7kernel2Pii,"",@"SHT_CUDA_INFO"
	.sectionflags	@""
	.align	4


	//----- nvinfo : EIATTR_CUDA_API_VERSION
	.align		4
        /*0000*/ 	.byte	0x04, 0x37
        /*0002*/ 	.short	(.L_31 - .L_30)
.L_30:
        /*0004*/ 	.word	0x00000082


	//----- nvinfo : EIATTR_KPARAM_INFO
	.align		4
.L_31:
        /*0008*/ 	.byte	0x04, 0x17
        /*000a*/ 	.short	(.L_33 - .L_32)
.L_32:
        /*000c*/ 	.word	0x00000000
        /*0010*/ 	.short	0x0001
        /*0012*/ 	.short	0x0008
        /*0014*/ 	.byte	0x00, 0xf0, 0x11, 0x00


	//----- nvinfo : EIATTR_KPARAM_INFO
	.align		4
.L_33:
        /*0018*/ 	.byte	0x04, 0x17
        /*001a*/ 	.short	(.L_35 - .L_34)
.L_34:
        /*001c*/ 	.word	0x00000000
        /*0020*/ 	.short	0x0000
        /*0022*/ 	.short	0x0000
        /*0024*/ 	.byte	0x00, 0xf5, 0x21, 0x00


	//----- nvinfo : EIATTR_SPARSE_MMA_MASK
	.align		4
.L_35:
        /*0028*/ 	.byte	0x03, 0x50
        /*002a*/ 	.short	0x0000


	//----- nvinfo : EIATTR_MAXREG_COUNT
	.align		4
        /*002c*/ 	.byte	0x03, 0x1b
        /*002e*/ 	.short	0x00ff


	//----- nvinfo : EIATTR_MERCURY_ISA_VERSION
	.align		4
        /*0030*/ 	.byte	0x03, 0x5f
        /*0032*/ 	.short	0x0101


	//----- nvinfo : EIATTR_VRC_CTA_INIT_COUNT
	.align		4
        /*0034*/ 	.byte	0x02, 0x4a
	.zero		1
	.zero		1


	//----- nvinfo : EIATTR_EXIT_INSTR_OFFSETS
	.align		4
        /*0038*/ 	.byte	0x04, 0x1c
        /*003a*/ 	.short	(.L_37 - .L_36)


	//   ....[0]....
.L_36:
        /*003c*/ 	.word	0x00000070


	//   ....[1]....
        /*0040*/ 	.word	0x000000c0


	//----- nvinfo : EIATTR_CBANK_PARAM_SIZE
	.align		4
.L_37:
        /*0044*/ 	.byte	0x03, 0x19
        /*0046*/ 	.short	0x000c


	//----- nvinfo : EIATTR_PARAM_CBANK
	.align		4
        /*0048*/ 	.byte	0x04, 0x0a
        /*004a*/ 	.short	(.L_39 - .L_38)
	.align		4
.L_38:
        /*004c*/ 	.word	index@(.nv.constant0._Z7kernel2Pii)
        /*0050*/ 	.short	0x0380
        /*0052*/ 	.short	0x000c


	//----- nvinfo : EIATTR_SW_WAR
	.align		4
.L_39:
        /*0054*/ 	.byte	0x04, 0x36
        /*0056*/ 	.short	(.L_41 - .L_40)
.L_40:
        /*0058*/ 	.word	0x00000008
.L_41:


//--------------------- .nv.info._Z7kernel1Pii    --------------------------
	.section	.nv.info._Z7kernel1Pii,"",@"SHT_CUDA_INFO"
	.sectionflags	@""
	.align	4


	//----- nvinfo : EIATTR_CUDA_API_VERSION
	.align		4
        /*0000*/ 	.byte	0x04, 0x37
        /*0002*/ 	.short	(.L_43 - .L_42)
.L_42:
        /*0004*/ 	.word	0x00000082


	//----- nvinfo : EIATTR_KPARAM_INFO
	.align		4
.L_43:
        /*0008*/ 	.byte	0x04, 0x17
        /*000a*/ 	.short	(.L_45 - .L_44)
.L_44:
        /*000c*/ 	.word	0x00000000
        /*0010*/ 	.short	0x0001
        /*0012*/ 	.short	0x0008
        /*0014*/ 	.byte	0x00, 0xf0, 0x11, 0x00


	//----- nvinfo : EIATTR_KPARAM_INFO
	.align		4
.L_45:
        /*0018*/ 	.byte	0x04, 0x17
        /*001a*/ 	.short	(.L_47 - .L_46)
.L_46:
        /*001c*/ 	.word	0x00000000
        /*0020*/ 	.short	0x0000
        /*0022*/ 	.short	0x0000
        /*0024*/ 	.byte	0x00, 0xf5, 0x21, 0x00


	//----- nvinfo : EIATTR_SPARSE_MMA_MASK
	.align		4
.L_47:
        /*0028*/ 	.byte	0x03, 0x50
        /*002a*/ 	.short	0x0000


	//----- nvinfo : EIATTR_MAXREG_COUNT
	.align		4
        /*002c*/ 	.byte	0x03, 0x1b
        /*002e*/ 	.short	0x00ff


	//----- nvinfo : EIATTR_MERCURY_ISA_VERSION
	.align		4
        /*0030*/ 	.byte	0x03, 0x5f
        /*0032*/ 	.short	0x0101


	//----- nvinfo : EIATTR_VRC_CTA_INIT_COUNT
	.align		4
        /*0034*/ 	.byte	0x02, 0x4a
	.zero		1
	.zero		1


	//----- nvinfo : EIATTR_EXIT_INSTR_OFFSETS
	.align		4
        /*0038*/ 	.byte	0x04, 0x1c
        /*003a*/ 	.short	(.L_49 - .L_48)


	//   ....[0]....
.L_48:
        /*003c*/ 	.word	0x00000070


	//   ....[1]....
        /*0040*/ 	.word	0x000000c0


	//----- nvinfo : EIATTR_CBANK_PARAM_SIZE
	.align		4
.L_49:
        /*0044*/ 	.byte	0x03, 0x19
        /*0046*/ 	.short	0x000c


	//----- nvinfo : EIATTR_PARAM_CBANK
	.align		4
        /*0048*/ 	.byte	0x04, 0x0a
        /*004a*/ 	.short	(.L_51 - .L_50)
	.align		4
.L_50:
        /*004c*/ 	.word	index@(.nv.constant0._Z7kernel1Pii)
        /*0050*/ 	.short	0x0380
        /*0052*/ 	.short	0x000c


	//----- nvinfo : EIATTR_SW_WAR
	.align		4
.L_51:
        /*0054*/ 	.byte	0x04, 0x36
        /*0056*/ 	.short	(.L_53 - .L_52)
.L_52:
        /*0058*/ 	.word	0x00000008
.L_53:


//--------------------- .nv.callgraph             --------------------------
	.section	.nv.callgraph,"",@"SHT_CUDA_CALLGRAPH"
	.align	4
	.sectionentsize	8
	.align		4
        /*0000*/ 	.word	0x00000000
	.align		4
        /*0004*/ 	.word	0xffffffff
	.align		4
        /*0008*/ 	.word	0x00000000
	.align		4
        /*000c*/ 	.word	0xfffffffe
	.align		4
        /*0010*/ 	.word	0x00000000
	.align		4
        /*0014*/ 	.word	0xfffffffd
	.align		4
        /*0018*/ 	.word	0x00000000
	.align		4
        /*001c*/ 	.word	0xfffffffc


//--------------------- .text._Z7kernel3Pii       --------------------------
	.section	.text._Z7kernel3Pii,"ax",@progbits
	.align	128
        .global         _Z7kernel3Pii
        .type           _Z7kernel3Pii,@function
        .size           _Z7kernel3Pii,(.L_x_3 - _Z7kernel3Pii)
        .other          _Z7kernel3Pii,@"STO_CUDA_ENTRY STV_DEFAULT"
_Z7kernel3Pii:
.text._Z7kernel3Pii:
[----:B------:R-:W-:Y:S01]  /*0000*/  LDC R1, c[0x0][0x37c] ;  /* 0x0000df00ff017b82 */ /* 0x000fe20000000800 */
[----:B------:R-:W0:Y:S01]  /*0010*/  S2R R5, SR_TID.X ;  /* 0x0000000000057919 */ /* 0x000e220000002100 */
[----:B------:R-:W0:Y:S01]  /*0020*/  LDCU UR4, c[0x0][0x360] ;  /* 0x00006c00ff0477ac */ /* 0x000e220008000800 */
[----:B------:R-:W0:Y:S01]  /*0030*/  S2R R0, SR_CTAID.X ;  /* 0x0000000000007919 */ /* 0x000e220000002500 */
[----:B------:R-:W1:Y:S01]  /*0040*/  LDCU UR5, c[0x0][0x388] ;  /* 0x00007100ff0577ac */ /* 0x000e620008000800 */
[----:B0-----:R-:W-:-:S05]  /*0050*/  IMAD R5, R5, UR4, R0 ;  /* 0x0000000405057c24 */ /* 0x001fca000f8e0200 */
[----:B-1----:R-:W-:-:S13]  /*0060*/  ISETP.GE.AND P0, PT, R5, UR5, PT ;  /* 0x0000000505007c0c */ /* 0x002fda000bf06270 */
[----:B------:R-:W-:Y:S05]  /*0070*/  @P0 EXIT ;  /* 0x000000000000094d */ /* 0x000fea0003800000 */
[----:B------:R-:W0:Y:S01]  /*0080*/  LDC.64 R2, c[0x0][0x380] ;  /* 0x0000e000ff027b82 */ /* 0x000e220000000a00 */
[----:B------:R-:W1:Y:S01]  /*0090*/  LDCU.64 UR4, c[0x0][0x358] ;  /* 0x00006b00ff0477ac */ /* 0x000e620008000a00 */
[----:B0-----:R-:W-:-:S05]  /*00a0*/  IMAD.WIDE R2, R5, 0x4, R2 ;  /* 0x0000000405027825 */ /* 0x001fca00078e0202 */
[----:B-1----:R-:W-:Y:S01]  /*00b0*/  STG.E desc[UR4][R2.64], R5 ;  /* 0x0000000502007986 */ /* 0x002fe2000c101904 */
[----:B------:R-:W-:Y:S05]  /*00c0*/  EXIT ;  /* 0x000000000000794d */ /* 0x000fea0003800000 */
.L_x_0:
[----:B------:R-:W-:-:S00]  /*00d0*/  BRA `(.L_x_0) ;  /* 0xfffffffc00fc7947 */ /* 0x000fc0000383ffff */
[----:B------:R-:W-:-:S00]  /*00e0*/  NOP ;  /* 0x0000000000007918 */ /* 0x000fc00000000000 */
        /* <DEDUP_REMOVED lines=9> */
.L_x_3:


//--------------------- .text._Z7kernel2Pii       --------------------------
	.section	.text._Z7kernel2Pii,"ax",@progbits
	.align	128
        .global         _Z7kernel2Pii
        .type           _Z7kernel2Pii,@function
        .size           _Z7kernel2Pii,(.L_x_4 - _Z7kernel2Pii)
        .other          _Z7kernel2Pii,@"STO_CUDA_ENTRY STV_DEFAULT"
_Z7kernel2Pii:
.text._Z7kernel2Pii:
        /* <DEDUP_REMOVED lines=13> */
.L_x_1:
        /* <DEDUP_REMOVED lines=11> */
.L_x_4:


//--------------------- .text._Z7kernel1Pii       --------------------------
	.section	.text._Z7kernel1Pii,"ax",@progbits
	.align	128
        .global         _Z7kernel1Pii
        .type           _Z7kernel1Pii,@function
        .size           _Z7kernel1Pii,(.L_x_5 - _Z7kernel1Pii)
        .other          _Z7kernel1Pii,@"STO_CUDA_ENTRY STV_DEFAULT"
_Z7kernel1Pii:
.text._Z7kernel1Pii:
[----:B------:R-:W-:Y:S01]  /*0000*/  LDC R1, c[0x0][0x37c] ;  /* 0x0000df00ff017b82 */ /* 0x000fe20000000800 */
[----:B------:R-:W0:Y:S07]  /*0010*/  S2R R5, SR_TID.X ;  /* 0x0000000000057919 */ /* 0x000e2e0000002100 */
[----:B------:R-:W0:Y:S01]  /*0020*/  S2UR UR4, SR_CTAID.X ;  /* 0x00000000000479c3 */ /* 0x000e220000002500 */
[----:B------:R-:W1:Y:S07]  /*0030*/  LDCU UR5, c[0x0][0x388] ;  /* 0x00007100ff0577ac */ /* 0x000e6e0008000800 */
[----:B------:R-:W0:Y:S02]  /*0040*/  LDC R0, c[0x0][0x360] ;  /* 0x0000d800ff007b82 */ /* 0x000e240000000800 */
[----:B0-----:R-:W-:-:S05]  /*0050*/  IMAD R5, R5, R0, UR4 ;  /* 0x0000000405057e24 */ /* 0x001fca000f8e0200 */
[----:B-1----:R-:W-:-:S13]  /*0060*/  ISETP.GE.AND P0, PT, R5, UR5, PT ;  /* 0x0000000505007c0c */ /* 0x002fda000bf06270 */
[----:B------:R-:W-:Y:S05]  /*0070*/  @P0 EXIT ;  /* 0x000000000000094d */ /* 0x000fea0003800000 */
[----:B------:R-:W0:Y:S01]  /*0080*/  LDC.64 R2, c[0x0][0x380] ;  /* 0x0000e000ff027b82 */ /* 0x000e220000000a00 */
[----:B------:R-:W1:Y:S01]  /*0090*/  LDCU.64 UR4, c[0x0][0x358] ;  /* 0x00006b00ff0477ac */ /* 0x000e620008000a00 */
[----:B0-----:R-:W-:-:S05]  /*00a0*/  IMAD.WIDE R2, R5, 0x4, R2 ;  /* 0x0000000405027825 */ /* 0x001fca00078e0202 */
[----:B-1----:R-:W-:Y:S01]  /*00b0*/  STG.E desc[UR4][R2.64], R0 ;  /* 0x0000000002007986 */ /* 0x002fe2000c101904 */
[----:B------:R-:W-:Y:S05]  /*00c0*/  EXIT ;  /* 0x000000000000794d */ /* 0x000fea0003800000 */
.L_x_2:
        /* <DEDUP_REMOVED lines=11> */
.L_x_5:


//--------------------- .nv.shared.reserved.0     --------------------------
	.section	.nv.shared.reserved.0,"aw",@nobits
	.weak		__nv_reservedSMEM_offset_0_alias
	.size		__nv_reservedSMEM_offset_0_alias, 0, 64
	.other		__nv_reservedSMEM_offset_0_alias,@"STO_CUDA_RESERVED_SHARED STV_DEFAULT"
__nv_reservedSMEM_offset_0_alias:
	.zero		0
	.zero		64


//--------------------- .nv.constant0._Z7kernel3Pii --------------------------
	.section	.nv.constant0._Z7kernel3Pii,"a",@progbits
	.sectionflags	@""
	.align	4
.nv.constant0._Z7kernel3Pii:
	.zero		908


//--------------------- .nv.constant0._Z7kernel2Pii --------------------------
	.section	.nv.constant0._Z7kernel2Pii,"a",@progbits
	.sectionflags	@""
	.align	4
.nv.constant0._Z7kernel2Pii:
	.zero		908


//--------------------- .nv.constant0._Z7kernel1Pii --------------------------
	.section	.nv.constant0._Z7kernel1Pii,"a",@progbits
	.sectionflags	@""
	.align	4
.nv.constant0._Z7kernel1Pii:
	.zero		908


//--------------------- SYMBOLS --------------------------

	.type		.nv.reservedSmem.offset0,@object
	.size		.nv.reservedSmem.offset0,0x4
